//
// Generated by NVIDIA NVVM Compiler
//
// Compiler Build ID: CL-36424714
// Cuda compilation tools, release 13.0, V13.0.88
// Based on NVVM 20.0.0
//

.version 9.0
.target sm_100
.address_size 64

	// .globl	_Z14softmax_kernelPfS_i
// _ZZ14softmax_kernelPfS_iE9cash_summ has been demoted

.visible .entry _Z14softmax_kernelPfS_i(
	.param .u64 .ptr .align 1 _Z14softmax_kernelPfS_i_param_0,
	.param .u64 .ptr .align 1 _Z14softmax_kernelPfS_i_param_1,
	.param .u32 _Z14softmax_kernelPfS_i_param_2
)
{
	.reg .pred 	%p<10>;
	.reg .b32 	%r<25>;
	.reg .b32 	%f<88>;
	.reg .b64 	%rd<21>;
	// demoted variable
	.shared .align 4 .f32 _ZZ14softmax_kernelPfS_iE9cash_summ;
	ld.param.u64 	%rd9, [_Z14softmax_kernelPfS_i_param_0];
	ld.param.u64 	%rd8, [_Z14softmax_kernelPfS_i_param_1];
	ld.param.u32 	%r16, [_Z14softmax_kernelPfS_i_param_2];
	cvta.to.global.u64 	%rd1, %rd9;
	mov.b32 	%r17, 0;
	st.shared.u32 	[_ZZ14softmax_kernelPfS_iE9cash_summ], %r17;
	setp.lt.s32 	%p1, %r16, 1;
	mov.f32 	%f86, 0f00000000;
	@%p1 bra 	$L__BB0_14;
	and.b32  	%r1, %r16, 15;
	setp.lt.u32 	%p2, %r16, 16;
	mov.b32 	%r22, 0;
	mov.f32 	%f86, 0f00000000;
	@%p2 bra 	$L__BB0_4;
	and.b32  	%r22, %r16, 2147483632;
	neg.s32 	%r20, %r22;
	add.s64 	%rd19, %rd1, 32;
	mov.f32 	%f86, 0f00000000;
$L__BB0_3:
	.pragma "nounroll";
	ld.global.f32 	%f19, [%rd19+-32];
	fma.rn.f32 	%f20, %f19, %f19, %f86;
	ld.global.f32 	%f21, [%rd19+-28];
	fma.rn.f32 	%f22, %f21, %f21, %f20;
	ld.global.f32 	%f23, [%rd19+-24];
	fma.rn.f32 	%f24, %f23, %f23, %f22;
	ld.global.f32 	%f25, [%rd19+-20];
	fma.rn.f32 	%f26, %f25, %f25, %f24;
	ld.global.f32 	%f27, [%rd19+-16];
	fma.rn.f32 	%f28, %f27, %f27, %f26;
	ld.global.f32 	%f29, [%rd19+-12];
	fma.rn.f32 	%f30, %f29, %f29, %f28;
	ld.global.f32 	%f31, [%rd19+-8];
	fma.rn.f32 	%f32, %f31, %f31, %f30;
	ld.global.f32 	%f33, [%rd19+-4];
	fma.rn.f32 	%f34, %f33, %f33, %f32;
	ld.global.f32 	%f35, [%rd19];
	fma.rn.f32 	%f36, %f35, %f35, %f34;
	ld.global.f32 	%f37, [%rd19+4];
	fma.rn.f32 	%f38, %f37, %f37, %f36;
	ld.global.f32 	%f39, [%rd19+8];
	fma.rn.f32 	%f40, %f39, %f39, %f38;
	ld.global.f32 	%f41, [%rd19+12];
	fma.rn.f32 	%f42, %f41, %f41, %f40;
	ld.global.f32 	%f43, [%rd19+16];
	fma.rn.f32 	%f44, %f43, %f43, %f42;
	ld.global.f32 	%f45, [%rd19+20];
	fma.rn.f32 	%f46, %f45, %f45, %f44;
	ld.global.f32 	%f47, [%rd19+24];
	fma.rn.f32 	%f48, %f47, %f47, %f46;
	ld.global.f32 	%f49, [%rd19+28];
	fma.rn.f32 	%f86, %f49, %f49, %f48;
	add.s32 	%r20, %r20, 16;
	add.s64 	%rd19, %rd19, 64;
	setp.ne.s32 	%p3, %r20, 0;
	@%p3 bra 	$L__BB0_3;
$L__BB0_4:
	setp.eq.s32 	%p4, %r1, 0;
	@%p4 bra 	$L__BB0_13;
	and.b32  	%r7, %r16, 7;
	setp.lt.u32 	%p5, %r1, 8;
	@%p5 bra 	$L__BB0_7;
	mul.wide.u32 	%rd10, %r22, 4;
	add.s64 	%rd11, %rd1, %rd10;
	ld.global.f32 	%f51, [%rd11];
	fma.rn.f32 	%f52, %f51, %f51, %f86;
	ld.global.f32 	%f53, [%rd11+4];
	fma.rn.f32 	%f54, %f53, %f53, %f52;
	ld.global.f32 	%f55, [%rd11+8];
	fma.rn.f32 	%f56, %f55, %f55, %f54;
	ld.global.f32 	%f57, [%rd11+12];
	fma.rn.f32 	%f58, %f57, %f57, %f56;
	ld.global.f32 	%f59, [%rd11+16];
	fma.rn.f32 	%f60, %f59, %f59, %f58;
	ld.global.f32 	%f61, [%rd11+20];
	fma.rn.f32 	%f62, %f61, %f61, %f60;
	ld.global.f32 	%f63, [%rd11+24];
	fma.rn.f32 	%f64, %f63, %f63, %f62;
	ld.global.f32 	%f65, [%rd11+28];
	fma.rn.f32 	%f86, %f65, %f65, %f64;
	add.s32 	%r22, %r22, 8;
$L__BB0_7:
	setp.eq.s32 	%p6, %r7, 0;
	@%p6 bra 	$L__BB0_13;
	and.b32  	%r10, %r16, 3;
	setp.lt.u32 	%p7, %r7, 4;
	@%p7 bra 	$L__BB0_10;
	mul.wide.u32 	%rd12, %r22, 4;
	add.s64 	%rd13, %rd1, %rd12;
	ld.global.f32 	%f67, [%rd13];
	fma.rn.f32 	%f68, %f67, %f67, %f86;
	ld.global.f32 	%f69, [%rd13+4];
	fma.rn.f32 	%f70, %f69, %f69, %f68;
	ld.global.f32 	%f71, [%rd13+8];
	fma.rn.f32 	%f72, %f71, %f71, %f70;
	ld.global.f32 	%f73, [%rd13+12];
	fma.rn.f32 	%f86, %f73, %f73, %f72;
	add.s32 	%r22, %r22, 4;
$L__BB0_10:
	setp.eq.s32 	%p8, %r10, 0;
	@%p8 bra 	$L__BB0_13;
	mul.wide.u32 	%rd14, %r22, 4;
	add.s64 	%rd20, %rd1, %rd14;
	neg.s32 	%r24, %r10;
$L__BB0_12:
	.pragma "nounroll";
	ld.global.f32 	%f74, [%rd20];
	fma.rn.f32 	%f86, %f74, %f74, %f86;
	add.s64 	%rd20, %rd20, 4;
	add.s32 	%r24, %r24, 1;
	setp.ne.s32 	%p9, %r24, 0;
	@%p9 bra 	$L__BB0_12;
$L__BB0_13:
	st.shared.f32 	[_ZZ14softmax_kernelPfS_iE9cash_summ], %f86;
$L__BB0_14:
	cvta.to.global.u64 	%rd15, %rd8;
	mov.u32 	%r19, %tid.x;
	mul.wide.u32 	%rd16, %r19, 4;
	add.s64 	%rd17, %rd1, %rd16;
	ld.global.f32 	%f75, [%rd17];
	mul.f32 	%f76, %f75, %f75;
	div.rn.f32 	%f77, %f76, %f86;
	add.s64 	%rd18, %rd15, %rd16;
	st.global.f32 	[%rd18], %f77;
	ret;

}


// ===== COMPILED SASS (sm_100) =====

	.target	sm_100

	.elftype	@"ET_EXEC"


//--------------------- .note.nv.tkinfo           --------------------------
	.section	.note.nv.tkinfo,"",@"SHT_NOTE"
	.sectionflags	@"SHF_NOTE_NV_TKINFO"
	.tkinfo
        /*0018*/ 	.word	0x00000002
        /*0030*/ 	.string	""
        /*0030*/ 	.string	"ptxas"
        /*0030*/ 	.string	"Cuda compilation tools, release 13.0, V13.0.88"
        /*0030*/ 	.string	"Build cuda_13.0.r13.0/compiler.36424714_0"
        /*0030*/ 	.string	"-arch sm_100 -m 64 "



//--------------------- .note.nv.cuinfo           --------------------------
	.section	.note.nv.cuinfo,"",@"SHT_NOTE"
	.sectionflags	@"SHF_NOTE_NV_CUINFO"
        /*0018*/ 	.short	0x0002
        /*001a*/ 	.short	0x0064
        /*001c*/ 	.short	0x0082
	.zero		2


//--------------------- .nv.info                  --------------------------
	.section	.nv.info,"",@"SHT_CUDA_INFO"
	.align	4


	//----- nvinfo : EIATTR_REGCOUNT
	.align		4
        /*0000*/ 	.byte	0x04, 0x2f
        /*0002*/ 	.short	(.L_1 - .L_0)
	.align		4
.L_0:
        /*0004*/ 	.word	index@(_Z14softmax_kernelPfS_i)
        /*0008*/ 	.word	0x0000001f


	//----- nvinfo : EIATTR_FRAME_SIZE
	.align		4
.L_1:
        /*000c*/ 	.byte	0x04, 0x11
        /*000e*/ 	.short	(.L_3 - .L_2)
	.align		4
.L_2:
        /*0010*/ 	.word	index@($__internal_0_$__cuda_sm3x_div_rn_noftz_f32_slowpath)
        /*0014*/ 	.word	0x00000000


	//----- nvinfo : EIATTR_FRAME_SIZE
	.align		4
.L_3:
        /*0018*/ 	.byte	0x04, 0x11
        /*001a*/ 	.short	(.L_5 - .L_4)
	.align		4
.L_4:
        /*001c*/ 	.word	index@(_Z14softmax_kernelPfS_i)
        /*0020*/ 	.word	0x00000000


	//----- nvinfo : EIATTR_MIN_STACK_SIZE
	.align		4
.L_5:
        /*0024*/ 	.byte	0x04, 0x12
        /*0026*/ 	.short	(.L_7 - .L_6)
	.align		4
.L_6:
        /*0028*/ 	.word	index@(_Z14softmax_kernelPfS_i)
        /*002c*/ 	.word	0x00000000
.L_7:


//--------------------- .nv.compat                --------------------------
	.section	.nv.compat,"",@"SHT_CUDA_COMPAT_INFO"
	.align	4
        /*0000*/ 	.byte	0x02, 0x09, 0x00, 0x00, 0x02, 0x02, 0x01, 0x00, 0x02, 0x05, 0x05, 0x00, 0x03, 0x07, 0x01, 0x01
        /*0010*/ 	.byte	0x02, 0x03, 0x00, 0x00, 0x02, 0x06, 0x01, 0x00, 0x04, 0x0b, 0x08, 0x00, 0x01, 0x00, 0x00, 0x00
        /*0020*/ 	.byte	0x00, 0x00, 0x00, 0x00


//--------------------- .nv.info._Z14softmax_kernelPfS_i --------------------------
	.section	.nv.info._Z14softmax_kernelPfS_i,"",@"SHT_CUDA_INFO"
	.sectionflags	@""
	.align	4


	//----- nvinfo : EIATTR_CUDA_API_VERSION
	.align		4
        /*0000*/ 	.byte	0x04, 0x37
        /*0002*/ 	.short	(.L_9 - .L_8)
.L_8:
        /*0004*/ 	.word	0x00000082


	//----- nvinfo : EIATTR_KPARAM_INFO
	.align		4
.L_9:
        /*0008*/ 	.byte	0x04, 0x17
        /*000a*/ 	.short	(.L_11 - .L_10)
.L_10:
        /*000c*/ 	.word	0x00000000
        /*0010*/ 	.short	0x0002
        /*0012*/ 	.short	0x0010
        /*0014*/ 	.byte	0x00, 0xf0, 0x11, 0x00


	//----- nvinfo : EIATTR_KPARAM_INFO
	.align		4
.L_11:
        /*0018*/ 	.byte	0x04, 0x17
        /*001a*/ 	.short	(.L_13 - .L_12)
.L_12:
        /*001c*/ 	.word	0x00000000
        /*0020*/ 	.short	0x0001
        /*0022*/ 	.short	0x0008
        /*0024*/ 	.byte	0x00, 0xf5, 0x21, 0x00


	//----- nvinfo : EIATTR_KPARAM_INFO
	.align		4
.L_13:
        /*0028*/ 	.byte	0x04, 0x17
        /*002a*/ 	.short	(.L_15 - .L_14)
.L_14:
        /*002c*/ 	.word	0x00000000
        /*0030*/ 	.short	0x0000
        /*0032*/ 	.short	0x0000
        /*0034*/ 	.byte	0x00, 0xf5, 0x21, 0x00


	//----- nvinfo : EIATTR_SPARSE_MMA_MASK
	.align		4
.L_15:
        /*0038*/ 	.byte	0x03, 0x50
        /*003a*/ 	.short	0x0000


	//----- nvinfo : EIATTR_MAXREG_COUNT
	.align		4
        /*003c*/ 	.byte	0x03, 0x1b
        /*003e*/ 	.short	0x00ff


	//----- nvinfo : EIATTR_MERCURY_ISA_VERSION
	.align		4
        /*0040*/ 	.byte	0x03, 0x5f
        /*0042*/ 	.short	0x0101


	//----- nvinfo : EIATTR_VRC_CTA_INIT_COUNT
	.align		4
        /*0044*/ 	.byte	0x02, 0x4a
	.zero		1
	.zero		1


	//----- nvinfo : EIATTR_EXIT_INSTR_OFFSETS
	.align		4
        /*0048*/ 	.byte	0x04, 0x1c
        /*004a*/ 	.short	(.L_17 - .L_16)


	//   ....[0]....
.L_16:
        /*004c*/ 	.word	0x00000870


	//----- nvinfo : EIATTR_CRS_STACK_SIZE
	.align		4
.L_17:
        /*0050*/ 	.byte	0x04, 0x1e
        /*0052*/ 	.short	(.L_19 - .L_18)
.L_18:
        /*0054*/ 	.word	0x00000000


	//----- nvinfo : EIATTR_CBANK_PARAM_SIZE
	.align		4
.L_19:
        /*0058*/ 	.byte	0x03, 0x19
        /*005a*/ 	.short	0x0014


	//----- nvinfo : EIATTR_PARAM_CBANK
	.align		4
        /*005c*/ 	.byte	0x04, 0x0a
        /*005e*/ 	.short	(.L_21 - .L_20)
	.align		4
.L_20:
        /*0060*/ 	.word	index@(.nv.constant0._Z14softmax_kernelPfS_i)
        /*0064*/ 	.short	0x0380
        /*0066*/ 	.short	0x0014


	//----- nvinfo : EIATTR_SW_WAR
	.align		4
.L_21:
        /*0068*/ 	.byte	0x04, 0x36
        /*006a*/ 	.short	(.L_23 - .L_22)
.L_22:
        /*006c*/ 	.word	0x00000008
.L_23:


//--------------------- .nv.callgraph             --------------------------
	.section	.nv.callgraph,"",@"SHT_CUDA_CALLGRAPH"
	.align	4
	.sectionentsize	8
	.align		4
        /*0000*/ 	.word	0x00000000
	.align		4
        /*0004*/ 	.word	0xffffffff
	.align		4
        /*0008*/ 	.word	0x00000000
	.align		4
        /*000c*/ 	.word	0xfffffffe
	.align		4
        /*0010*/ 	.word	0x00000000
	.align		4
        /*0014*/ 	.word	0xfffffffd
	.align		4
        /*0018*/ 	.word	0x00000000
	.align		4
        /*001c*/ 	.word	0xfffffffc


//--------------------- .text._Z14softmax_kernelPfS_i --------------------------
	.section	.text._Z14softmax_kernelPfS_i,"ax",@progbits
	.align	128
        .global         _Z14softmax_kernelPfS_i
        .type           _Z14softmax_kernelPfS_i,@function
        .size           _Z14softmax_kernelPfS_i,(.L_x_21 - _Z14softmax_kernelPfS_i)
        .other          _Z14softmax_kernelPfS_i,@"STO_CUDA_ENTRY STV_DEFAULT"
_Z14softmax_kernelPfS_i:
.text._Z14softmax_kernelPfS_i:
[----:B------:R-:W-:Y:S08]  /*0000*/  LDC R1, c[0x0][0x37c] ;  /* 0x0000df00ff017b82 */ /* 0x000ff00000000800 */
[----:B------:R-:W0:Y:S01]  /*0010*/  S2UR UR5, SR_CgaCtaId ;  /* 0x00000000000579c3 */ /* 0x000e220000008800 */
[----:B------:R-:W-:Y:S01]  /*0020*/  UMOV UR4, 0x400 ;  /* 0x0000040000047882 */ /* 0x000fe20000000000 */
[----:B------:R-:W1:Y:S01]  /*0030*/  LDCU UR7, c[0x0][0x390] ;  /* 0x00007200ff0777ac */ /* 0x000e620008000800 */
[----:B------:R-:W-:Y:S01]  /*0040*/  HFMA2 R3, -RZ, RZ, 0, 0 ;  /* 0x00000000ff037431 */ /* 0x000fe200000001ff */
[----:B------:R-:W2:Y:S01]  /*0050*/  LDCU.64 UR12, c[0x0][0x358] ;  /* 0x00006b00ff0c77ac */ /* 0x000ea20008000a00 */
[----:B-1----:R-:W-:-:S02]  /*0060*/  UISETP.GE.AND UP0, UPT, UR7, 0x1, UPT ;  /* 0x000000010700788c */ /* 0x002fc4000bf06270 */
[----:B0-----:R-:W-:-:S09]  /*0070*/  ULEA UR4, UR5, UR4, 0x18 ;  /* 0x0000000405047291 */ /* 0x001fd2000f8ec0ff */
[----:B------:R-:W-:Y:S01]  /*0080*/  STS [UR4], RZ ;  /* 0x000000ffff007988 */ /* 0x000fe20008000804 */
[----:B--2---:R-:W-:Y:S05]  /*0090*/  BRA.U !UP0, `(.L_x_0) ;  /* 0x0000000508a07547 */ /* 0x004fea000b800000 */
[----:B------:R-:W-:Y:S01]  /*00a0*/  UISETP.GE.U32.AND UP1, UPT, UR7, 0x10, UPT ;  /* 0x000000100700788c */ /* 0x000fe2000bf26070 */
[----:B------:R-:W-:Y:S01]  /*00b0*/  IMAD.MOV.U32 R0, RZ, RZ, RZ ;  /* 0x000000ffff007224 */ /* 0x000fe200078e00ff */
[----:B------:R-:W-:Y:S01]  /*00c0*/  ULOP3.LUT UR10, UR7, 0xf, URZ, 0xc0, !UPT ;  /* 0x0000000f070a7892 */ /* 0x000fe2000f8ec0ff */
[----:B------:R-:W-:-:S03]  /*00d0*/  MOV R3, RZ ;  /* 0x000000ff00037202 */ /* 0x000fc60000000f00 */
[----:B------:R-:W-:-:S03]  /*00e0*/  UISETP.NE.AND UP0, UPT, UR10, URZ, UPT ;  /* 0x000000ff0a00728c */ /* 0x000fc6000bf05270 */
[----:B------:R-:W-:Y:S08]  /*00f0*/  BRA.U !UP1, `(.L_x_1) ;  /* 0x0000000109b87547 */ /* 0x000ff0000b800000 */
[----:B------:R-:W0:Y:S01]  /*0100*/  LDCU.64 UR8, c[0x0][0x380] ;  /* 0x00007000ff0877ac */ /* 0x000e220008000a00 */
[----:B------:R-:W-:Y:S01]  /*0110*/  IMAD.MOV.U32 R3, RZ, RZ, RZ ;  /* 0x000000ffff037224 */ /* 0x000fe200078e00ff */
[----:B0-----:R-:W-:Y:S02]  /*0120*/  UIADD3 UR5, UP1, UPT, UR8, 0x20, URZ ;  /* 0x0000002008057890 */ /* 0x001fe4000ff3e0ff */
[----:B------:R-:W-:Y:S02]  /*0130*/  ULOP3.LUT UR8, UR7, 0x7ffffff0, URZ, 0xc0, !UPT ;  /* 0x7ffffff007087892 */ /* 0x000fe4000f8ec0ff */
[----:B------:R-:W-:Y:S02]  /*0140*/  UIADD3.X UR6, UPT, UPT, URZ, UR9, URZ, UP1, !UPT ;  /* 0x00000009ff067290 */ /* 0x000fe40008ffe4ff */
[----:B------:R-:W-:Y:S01]  /*0150*/  IMAD.U32 R4, RZ, RZ, UR5 ;  /* 0x00000005ff047e24 */ /* 0x000fe2000f8e00ff */
[----:B------:R-:W-:Y:S02]  /*0160*/  UIADD3 UR9, UPT, UPT, -UR8, URZ, URZ ;  /* 0x000000ff08097290 */ /* 0x000fe4000fffe1ff */
[----:B------:R-:W-:-:S02]  /*0170*/  MOV R0, UR8 ;  /* 0x0000000800007c02 */ /* 0x000fc40008000f00 */
[----:B------:R-:W-:-:S08]  /*0180*/  MOV R5, UR6 ;  /* 0x0000000600057c02 */ /* 0x000fd00008000f00 */
.L_x_2:
[----:B------:R-:W2:Y:S04]  /*0190*/  LDG.E R12, desc[UR12][R4.64+-0x20] ;  /* 0xffffe00c040c7981 */ /* 0x000ea8000c1e1900 */
[----:B------:R-:W3:Y:S04]  /*01a0*/  LDG.E R14, desc[UR12][R4.64+-0x1c] ;  /* 0xffffe40c040e7981 */ /* 0x000ee8000c1e1900 */
[----:B------:R-:W4:Y:S04]  /*01b0*/  LDG.E R16, desc[UR12][R4.64+-0x18] ;  /* 0xffffe80c04107981 */ /* 0x000f28000c1e1900 */
[----:B------:R-:W5:Y:S04]  /*01c0*/  LDG.E R18, desc[UR12][R4.64+-0x14] ;  /* 0xffffec0c04127981 */ /* 0x000f68000c1e1900 */
        /* <DEDUP_REMOVED lines=11> */
[----:B------:R0:W5:Y:S01]  /*0280*/  LDG.E R6, desc[UR12][R4.64+0x1c] ;  /* 0x00001c0c04067981 */ /* 0x000162000c1e1900 */
[----:B------:R-:W-:-:S04]  /*0290*/  UIADD3 UR9, UPT, UPT, UR9, 0x10, URZ ;  /* 0x0000001009097890 */ /* 0x000fc8000fffe0ff */
[----:B------:R-:W-:Y:S01]  /*02a0*/  UISETP.NE.AND UP1, UPT, UR9, URZ, UPT ;  /* 0x000000ff0900728c */ /* 0x000fe2000bf25270 */
[----:B0-----:R-:W-:-:S05]  /*02b0*/  IADD3 R4, P0, PT, R4, 0x40, RZ ;  /* 0x0000004004047810 */ /* 0x001fca0007f1e0ff */
[----:B------:R-:W-:Y:S02]  /*02c0*/  IMAD.X R5, RZ, RZ, R5, P0 ;  /* 0x000000ffff057224 */ /* 0x000fe400000e0605 */
[----:B--2---:R-:W-:-:S04]  /*02d0*/  FFMA R3, R12, R12, R3 ;  /* 0x0000000c0c037223 */ /* 0x004fc80000000003 */
[----:B---3--:R-:W-:-:S04]  /*02e0*/  FFMA R3, R14, R14, R3 ;  /* 0x0000000e0e037223 */ /* 0x008fc80000000003 */
[----:B----4-:R-:W-:-:S04]  /*02f0*/  FFMA R3, R16, R16, R3 ;  /* 0x0000001010037223 */ /* 0x010fc80000000003 */
[----:B-----5:R-:W-:-:S04]  /*0300*/  FFMA R3, R18, R18, R3 ;  /* 0x0000001212037223 */ /* 0x020fc80000000003 */
[----:B------:R-:W-:-:S04]  /*0310*/  FFMA R3, R20, R20, R3 ;  /* 0x0000001414037223 */ /* 0x000fc80000000003 */
        /* <DEDUP_REMOVED lines=10> */
[----:B------:R-:W-:Y:S01]  /*03c0*/  FFMA R3, R6, R6, R7 ;  /* 0x0000000606037223 */ /* 0x000fe20000000007 */
[----:B------:R-:W-:Y:S06]  /*03d0*/  BRA.U UP1, `(.L_x_2) ;  /* 0xfffffffd016c7547 */ /* 0x000fec000b83ffff */
.L_x_1:
[----:B------:R-:W-:Y:S05]  /*03e0*/  BRA.U !UP0, `(.L_x_3) ;  /* 0x0000000108c87547 */ /* 0x000fea000b800000 */
[----:B------:R-:W-:Y:S02]  /*03f0*/  UISETP.GE.U32.AND UP0, UPT, UR10, 0x8, UPT ;  /* 0x000000080a00788c */ /* 0x000fe4000bf06070 */
[----:B------:R-:W-:-:S04]  /*0400*/  ULOP3.LUT UR6, UR7, 0x7, URZ, 0xc0, !UPT ;  /* 0x0000000707067892 */ /* 0x000fc8000f8ec0ff */
[----:B------:R-:W-:-:S03]  /*0410*/  UISETP.NE.AND UP1, UPT, UR6, URZ, UPT ;  /* 0x000000ff0600728c */ /* 0x000fc6000bf25270 */
[----:B------:R-:W-:Y:S08]  /*0420*/  BRA.U !UP0, `(.L_x_4) ;  /* 0x00000001084c7547 */ /* 0x000ff0000b800000 */
[----:B------:R-:W0:Y:S02]  /*0430*/  LDC.64 R4, c[0x0][0x380] ;  /* 0x0000e000ff047b82 */ /* 0x000e240000000a00 */
[----:B0-----:R-:W-:-:S05]  /*0440*/  IMAD.WIDE.U32 R4, R0, 0x4, R4 ;  /* 0x0000000400047825 */ /* 0x001fca00078e0004 */
[----:B------:R-:W2:Y:S04]  /*0450*/  LDG.E R2, desc[UR12][R4.64] ;  /* 0x0000000c04027981 */ /* 0x000ea8000c1e1900 */
[----:B------:R-:W3:Y:S04]  /*0460*/  LDG.E R7, desc[UR12][R4.64+0x4] ;  /* 0x0000040c04077981 */ /* 0x000ee8000c1e1900 */
[----:B------:R-:W4:Y:S04]  /*0470*/  LDG.E R9, desc[UR12][R4.64+0x8] ;  /* 0x0000080c04097981 */ /* 0x000f28000c1e1900 */
[----:B------:R-:W5:Y:S04]  /*0480*/  LDG.E R11, desc[UR12][R4.64+0xc] ;  /* 0x00000c0c040b7981 */ /* 0x000f68000c1e1900 */
[----:B------:R-:W5:Y:S04]  /*0490*/  LDG.E R13, desc[UR12][R4.64+0x10] ;  /* 0x0000100c040d7981 */ /* 0x000f68000c1e1900 */
[----:B------:R-:W5:Y:S04]  /*04a0*/  LDG.E R15, desc[UR12][R4.64+0x14] ;  /* 0x0000140c040f7981 */ /* 0x000f68000c1e1900 */
[----:B------:R-:W5:Y:S04]  /*04b0*/  LDG.E R17, desc[UR12][R4.64+0x18] ;  /* 0x0000180c04117981 */ /* 0x000f68000c1e1900 */
[----:B------:R-:W5:Y:S01]  /*04c0*/  LDG.E R19, desc[UR12][R4.64+0x1c] ;  /* 0x00001c0c04137981 */ /* 0x000f62000c1e1900 */
[----:B------:R-:W-:Y:S01]  /*04d0*/  IADD3 R0, PT, PT, R0, 0x8, RZ ;  /* 0x0000000800007810 */ /* 0x000fe20007ffe0ff */
[----:B--2---:R-:W-:-:S04]  /*04e0*/  FFMA R2, R2, R2, R3 ;  /* 0x0000000202027223 */ /* 0x004fc80000000003 */
[----:B---3--:R-:W-:-:S04]  /*04f0*/  FFMA R2, R7, R7, R2 ;  /* 0x0000000707027223 */ /* 0x008fc80000000002 */
[----:B----4-:R-:W-:-:S04]  /*0500*/  FFMA R2, R9, R9, R2 ;  /* 0x0000000909027223 */ /* 0x010fc80000000002 */
[----:B-----5:R-:W-:-:S04]  /*0510*/  FFMA R2, R11, R11, R2 ;  /* 0x0000000b0b027223 */ /* 0x020fc80000000002 */
[----:B------:R-:W-:-:S04]  /*0520*/  FFMA R2, R13, R13, R2 ;  /* 0x0000000d0d027223 */ /* 0x000fc80000000002 */
[----:B------:R-:W-:-:S04]  /*0530*/  FFMA R2, R15, R15, R2 ;  /* 0x0000000f0f027223 */ /* 0x000fc80000000002 */
[----:B------:R-:W-:-:S04]  /*0540*/  FFMA R2, R17, R17, R2 ;  /* 0x0000001111027223 */ /* 0x000fc80000000002 */
[----:B------:R-:W-:-:S07]  /*0550*/  FFMA R3, R19, R19, R2 ;  /* 0x0000001313037223 */ /* 0x000fce0000000002 */
.L_x_4:
        /* <DEDUP_REMOVED lines=10> */
[----:B------:R-:W5:Y:S01]  /*0600*/  LDG.E R11, desc[UR12][R4.64+0xc] ;  /* 0x00000c0c040b7981 */ /* 0x000f62000c1e1900 */
[----:B------:R-:W-:-:S02]  /*0610*/  VIADD R0, R0, 0x4 ;  /* 0x0000000400007836 */ /* 0x000fc40000000000 */
[----:B--2---:R-:W-:-:S04]  /*0620*/  FFMA R2, R2, R2, R3 ;  /* 0x0000000202027223 */ /* 0x004fc80000000003 */
[----:B---3--:R-:W-:-:S04]  /*0630*/  FFMA R2, R7, R7, R2 ;  /* 0x0000000707027223 */ /* 0x008fc80000000002 */
[----:B----4-:R-:W-:-:S04]  /*0640*/  FFMA R2, R9, R9, R2 ;  /* 0x0000000909027223 */ /* 0x010fc80000000002 */
[----:B-----5:R-:W-:-:S07]  /*0650*/  FFMA R3, R11, R11, R2 ;  /* 0x0000000b0b037223 */ /* 0x020fce0000000002 */
.L_x_5:
[----:B------:R-:W-:Y:S05]  /*0660*/  BRA.U !UP1, `(.L_x_3) ;  /* 0x0000000109287547 */ /* 0x000fea000b800000 */
[----:B------:R-:W0:Y:S01]  /*0670*/  LDC.64 R4, c[0x0][0x380] ;  /* 0x0000e000ff047b82 */ /* 0x000e220000000a00 */
[----:B------:R-:W-:Y:S01]  /*0680*/  UIADD3 UR5, UPT, UPT, -UR5, URZ, URZ ;  /* 0x000000ff05057290 */ /* 0x000fe2000fffe1ff */
[----:B0-----:R-:W-:-:S11]  /*0690*/  IMAD.WIDE.U32 R4, R0, 0x4, R4 ;  /* 0x0000000400047825 */ /* 0x001fd600078e0004 */
.L_x_6:
[----:B------:R0:W2:Y:S01]  /*06a0*/  LDG.E R0, desc[UR12][R4.64] ;  /* 0x0000000c04007981 */ /* 0x0000a2000c1e1900 */
[----:B------:R-:W-:-:S04]  /*06b0*/  UIADD3 UR5, UPT, UPT, UR5, 0x1, URZ ;  /* 0x0000000105057890 */ /* 0x000fc8000fffe0ff */
[----:B------:R-:W-:Y:S01]  /*06c0*/  UISETP.NE.AND UP0, UPT, UR5, URZ, UPT ;  /* 0x000000ff0500728c */ /* 0x000fe2000bf05270 */
[----:B0-----:R-:W-:-:S04]  /*06d0*/  IADD3 R4, P0, PT, R4, 0x4, RZ ;  /* 0x0000000404047810 */ /* 0x001fc80007f1e0ff */
[----:B------:R-:W-:Y:S01]  /*06e0*/  IADD3.X R5, PT, PT, RZ, R5, RZ, P0, !PT ;  /* 0x00000005ff057210 */ /* 0x000fe200007fe4ff */
[----:B--2---:R-:W-:-:S03]  /*06f0*/  FFMA R3, R0, R0, R3 ;  /* 0x0000000000037223 */ /* 0x004fc60000000003 */
[----:B------:R-:W-:Y:S05]  /*0700*/  BRA.U UP0, `(.L_x_6) ;  /* 0xfffffffd00e47547 */ /* 0x000fea000b83ffff */
.L_x_3:
[----:B------:R0:W-:Y:S02]  /*0710*/  STS [UR4], R3 ;  /* 0x00000003ff007988 */ /* 0x0001e40008000804 */
.L_x_0:
[----:B------:R-:W1:Y:S01]  /*0720*/  S2R R2, SR_TID.X ;  /* 0x0000000000027919 */ /* 0x000e620000002100 */
[----:B------:R-:W1:Y:S02]  /*0730*/  LDC.64 R4, c[0x0][0x380] ;  /* 0x0000e000ff047b82 */ /* 0x000e640000000a00 */
[----:B-1----:R-:W-:-:S06]  /*0740*/  IMAD.WIDE.U32 R4, R2, 0x4, R4 ;  /* 0x0000000402047825 */ /* 0x002fcc00078e0004 */
[----:B------:R-:W2:Y:S01]  /*0750*/  LDG.E R4, desc[UR12][R4.64] ;  /* 0x0000000c04047981 */ /* 0x000ea2000c1e1900 */
[----:B------:R-:W1:Y:S01]  /*0760*/  MUFU.RCP R6, R3 ;  /* 0x0000000300067308 */ /* 0x000e620000001000 */
[----:B------:R-:W-:Y:S01]  /*0770*/  BSSY.RECONVERGENT B0, `(.L_x_7) ;  /* 0x000000c000007945 */ /* 0x000fe20003800200 */
[----:B-1----:R-:W-:-:S04]  /*0780*/  FFMA R7, R6, -R3, 1 ;  /* 0x3f80000006077423 */ /* 0x002fc80000000803 */
[----:B------:R-:W-:Y:S01]  /*0790*/  FFMA R7, R6, R7, R6 ;  /* 0x0000000706077223 */ /* 0x000fe20000000006 */
[----:B--2---:R-:W-:-:S04]  /*07a0*/  FMUL R0, R4, R4 ;  /* 0x0000000404007220 */ /* 0x004fc80000400000 */
[----:B------:R-:W1:Y:S01]  /*07b0*/  FCHK P0, R0, R3 ;  /* 0x0000000300007302 */ /* 0x000e620000000000 */
[----:B------:R-:W-:-:S04]  /*07c0*/  FFMA R6, R0, R7, RZ ;  /* 0x0000000700067223 */ /* 0x000fc800000000ff */
[----:B------:R-:W-:-:S04]  /*07d0*/  FFMA R8, R6, -R3, R0 ;  /* 0x8000000306087223 */ /* 0x000fc80000000000 */
[----:B------:R-:W-:Y:S01]  /*07e0*/  FFMA R7, R7, R8, R6 ;  /* 0x0000000807077223 */ /* 0x000fe20000000006 */
[----:B-1----:R-:W-:Y:S06]  /*07f0*/  @!P0 BRA `(.L_x_8) ;  /* 0x00000000000c8947 */ /* 0x002fec0003800000 */
[----:B------:R-:W-:-:S07]  /*0800*/  MOV R4, 0x820 ;  /* 0x0000082000047802 */ /* 0x000fce0000000f00 */
[----:B0-----:R-:W-:Y:S05]  /*0810*/  CALL.REL.NOINC `($__internal_0_$__cuda_sm3x_div_rn_noftz_f32_slowpath) ;  /* 0x0000000000187944 */ /* 0x001fea0003c00000 */
[----:B------:R-:W-:-:S07]  /*0820*/  IMAD.MOV.U32 R7, RZ, RZ, R0 ;  /* 0x000000ffff077224 */ /* 0x000fce00078e0000 */
.L_x_8:
[----:B------:R-:W-:Y:S05]  /*0830*/  BSYNC.RECONVERGENT B0 ;  /* 0x0000000000007941 */ /* 0x000fea0003800200 */
.L_x_7:
[----:B------:R-:W0:Y:S02]  /*0840*/  LDC.64 R4, c[0x0][0x388] ;  /* 0x0000e200ff047b82 */ /* 0x000e240000000a00 */
[----:B0-----:R-:W-:-:S05]  /*0850*/  IMAD.WIDE.U32 R2, R2, 0x4, R4 ;  /* 0x0000000402027825 */ /* 0x001fca00078e0004 */
[----:B------:R-:W-:Y:S01]  /*0860*/  STG.E desc[UR12][R2.64], R7 ;  /* 0x0000000702007986 */ /* 0x000fe2000c10190c */
[----:B------:R-:W-:Y:S05]  /*0870*/  EXIT ;  /* 0x000000000000794d */ /* 0x000fea0003800000 */
        .weak           $__internal_0_$__cuda_sm3x_div_rn_noftz_f32_slowpath
        .type           $__internal_0_$__cuda_sm3x_div_rn_noftz_f32_slowpath,@function
        .size           $__internal_0_$__cuda_sm3x_div_rn_noftz_f32_slowpath,(.L_x_21 - $__internal_0_$__cuda_sm3x_div_rn_noftz_f32_slowpath)
$__internal_0_$__cuda_sm3x_div_rn_noftz_f32_slowpath:
[----:B------:R-:W-:Y:S01]  /*0880*/  SHF.R.U32.HI R6, RZ, 0x17, R3 ;  /* 0x00000017ff067819 */ /* 0x000fe20000011603 */
[----:B------:R-:W-:Y:S01]  /*0890*/  BSSY.RECONVERGENT B1, `(.L_x_9) ;  /* 0x0000063000017945 */ /* 0x000fe20003800200 */
[----:B------:R-:W-:Y:S02]  /*08a0*/  SHF.R.U32.HI R5, RZ, 0x17, R0 ;  /* 0x00000017ff057819 */ /* 0x000fe40000011600 */
[----:B------:R-:W-:Y:S02]  /*08b0*/  LOP3.LUT R10, R6, 0xff, RZ, 0xc0, !PT ;  /* 0x000000ff060a7812 */ /* 0x000fe400078ec0ff */
[----:B------:R-:W-:Y:S02]  /*08c0*/  LOP3.LUT R5, R5, 0xff, RZ, 0xc0, !PT ;  /* 0x000000ff05057812 */ /* 0x000fe400078ec0ff */
[----:B------:R-:W-:Y:S02]  /*08d0*/  IADD3 R9, PT, PT, R10, -0x1, RZ ;  /* 0xffffffff0a097810 */ /* 0x000fe40007ffe0ff */
[----:B------:R-:W-:Y:S01]  /*08e0*/  MOV R6, R0 ;  /* 0x0000000000067202 */ /* 0x000fe20000000f00 */
[----:B------:R-:W-:Y:S01]  /*08f0*/  VIADD R8, R5, 0xffffffff ;  /* 0xffffffff05087836 */ /* 0x000fe20000000000 */
[----:B------:R-:W-:-:S04]  /*0900*/  ISETP.GT.U32.AND P0, PT, R9, 0xfd, PT ;  /* 0x000000fd0900780c */ /* 0x000fc80003f04070 */
[----:B------:R-:W-:-:S13]  /*0910*/  ISETP.GT.U32.OR P0, PT, R8, 0xfd, P0 ;  /* 0x000000fd0800780c */ /* 0x000fda0000704470 */
[----:B------:R-:W-:Y:S01]  /*0920*/  @!P0 IMAD.MOV.U32 R7, RZ, RZ, RZ ;  /* 0x000000ffff078224 */ /* 0x000fe200078e00ff */
[----:B------:R-:W-:Y:S06]  /*0930*/  @!P0 BRA `(.L_x_10) ;  /* 0x00000000005c8947 */ /* 0x000fec0003800000 */
[----:B------:R-:W-:Y:S02]  /*0940*/  FSETP.GTU.FTZ.AND P1, PT, |R3|, +INF , PT ;  /* 0x7f8000000300780b */ /* 0x000fe40003f3c200 */
[----:B------:R-:W-:-:S04]  /*0950*/  FSETP.GTU.FTZ.AND P0, PT, |R0|, +INF , PT ;  /* 0x7f8000000000780b */ /* 0x000fc80003f1c200 */
[----:B------:R-:W-:-:S13]  /*0960*/  PLOP3.LUT P0, PT, P0, P1, PT, 0xf8, 0x8f ;  /* 0x00000000008f781c */ /* 0x000fda0000703f70 */
[----:B------:R-:W-:Y:S05]  /*0970*/  @P0 BRA `(.L_x_11) ;  /* 0x00000004004c0947 */ /* 0x000fea0003800000 */
[----:B------:R-:W-:-:S13]  /*0980*/  LOP3.LUT P0, RZ, R3, 0x7fffffff, R6, 0xc8, !PT ;  /* 0x7fffffff03ff7812 */ /* 0x000fda000780c806 */
[----:B------:R-:W-:Y:S05]  /*0990*/  @!P0 BRA `(.L_x_12) ;  /* 0x00000004003c8947 */ /* 0x000fea0003800000 */
[C---:B------:R-:W-:Y:S02]  /*09a0*/  FSETP.NEU.FTZ.AND P2, PT, |R0|.reuse, +INF , PT ;  /* 0x7f8000000000780b */ /* 0x040fe40003f5d200 */
[----:B------:R-:W-:Y:S02]  /*09b0*/  FSETP.NEU.FTZ.AND P1, PT, |R3|, +INF , PT ;  /* 0x7f8000000300780b */ /* 0x000fe40003f3d200 */
[----:B------:R-:W-:-:S11]  /*09c0*/  FSETP.NEU.FTZ.AND P0, PT, |R0|, +INF , PT ;  /* 0x7f8000000000780b */ /* 0x000fd60003f1d200 */
[----:B------:R-:W-:Y:S05]  /*09d0*/  @!P1 BRA !P2, `(.L_x_12) ;  /* 0x00000004002c9947 */ /* 0x000fea0005000000 */
[----:B------:R-:W-:-:S04]  /*09e0*/  LOP3.LUT P2, RZ, R6, 0x7fffffff, RZ, 0xc0, !PT ;  /* 0x7fffffff06ff7812 */ /* 0x000fc8000784c0ff */
[----:B------:R-:W-:-:S13]  /*09f0*/  PLOP3.LUT P1, PT, P1, P2, PT, 0x2f, 0xf2 ;  /* 0x0000000000f2781c */ /* 0x000fda0000f24577 */
[----:B------:R-:W-:Y:S05]  /*0a00*/  @P1 BRA `(.L_x_13) ;  /* 0x0000000400181947 */ /* 0x000fea0003800000 */
[----:B------:R-:W-:-:S04]  /*0a10*/  LOP3.LUT P1, RZ, R3, 0x7fffffff, RZ, 0xc0, !PT ;  /* 0x7fffffff03ff7812 */ /* 0x000fc8000782c0ff */
[----:B------:R-:W-:-:S13]  /*0a20*/  PLOP3.LUT P0, PT, P0, P1, PT, 0x2f, 0xf2 ;  /* 0x0000000000f2781c */ /* 0x000fda0000702577 */
[----:B------:R-:W-:Y:S05]  /*0a30*/  @P0 BRA `(.L_x_14) ;  /* 0x0000000400000947 */ /* 0x000fea0003800000 */
[----:B------:R-:W-:Y:S02]  /*0a40*/  ISETP.GE.AND P0, PT, R8, RZ, PT ;  /* 0x000000ff0800720c */ /* 0x000fe40003f06270 */
[----:B------:R-:W-:-:S11]  /*0a50*/  ISETP.GE.AND P1, PT, R9, RZ, PT ;  /* 0x000000ff0900720c */ /* 0x000fd60003f26270 */
[----:B------:R-:W-:Y:S01]  /*0a60*/  @P0 MOV R7, RZ ;  /* 0x000000ff00070202 */ /* 0x000fe20000000f00 */
[----:B------:R-:W-:Y:S02]  /*0a70*/  @!P0 IMAD.MOV.U32 R7, RZ, RZ, -0x40 ;  /* 0xffffffc0ff078424 */ /* 0x000fe400078e00ff */
[----:B------:R-:W-:Y:S01]  /*0a80*/  @!P0 FFMA R6, R0, 1.84467440737095516160e+19, RZ ;  /* 0x5f80000000068823 */ /* 0x000fe200000000ff */
[----:B------:R-:W-:Y:S02]  /*0a90*/  @!P1 FFMA R3, R3, 1.84467440737095516160e+19, RZ ;  /* 0x5f80000003039823 */ /* 0x000fe400000000ff */
[----:B------:R-:W-:-:S07]  /*0aa0*/  @!P1 IADD3 R7, PT, PT, R7, 0x40, RZ ;  /* 0x0000004007079810 */ /* 0x000fce0007ffe0ff */
.L_x_10:
[----:B------:R-:W-:Y:S01]  /*0ab0*/  LEA R0, R10, 0xc0800000, 0x17 ;  /* 0xc08000000a007811 */ /* 0x000fe200078eb8ff */
[----:B------:R-:W-:Y:S01]  /*0ac0*/  VIADD R5, R5, 0xffffff81 ;  /* 0xffffff8105057836 */ /* 0x000fe20000000000 */
[----:B------:R-:W-:Y:S02]  /*0ad0*/  BSSY.RECONVERGENT B2, `(.L_x_15) ;  /* 0x0000035000027945 */ /* 0x000fe40003800200 */
[----:B------:R-:W-:Y:S01]  /*0ae0*/  IADD3 R3, PT, PT, -R0, R3, RZ ;  /* 0x0000000300037210 */ /* 0x000fe20007ffe1ff */
[----:B------:R-:W-:-:S03]  /*0af0*/  IMAD R0, R5, -0x800000, R6 ;  /* 0xff80000005007824 */ /* 0x000fc600078e0206 */
[----:B------:R-:W0:Y:S01]  /*0b00*/  MUFU.RCP R8, R3 ;  /* 0x0000000300087308 */ /* 0x000e220000001000 */
[----:B------:R-:W-:-:S04]  /*0b10*/  FADD.FTZ R9, -R3, -RZ ;  /* 0x800000ff03097221 */ /* 0x000fc80000010100 */
[----:B0-----:R-:W-:-:S04]  /*0b20*/  FFMA R11, R8, R9, 1 ;  /* 0x3f800000080b7423 */ /* 0x001fc80000000009 */
[----:B------:R-:W-:-:S04]  /*0b30*/  FFMA R13, R8, R11, R8 ;  /* 0x0000000b080d7223 */ /* 0x000fc80000000008 */
[----:B------:R-:W-:-:S04]  /*0b40*/  FFMA R6, R0, R13, RZ ;  /* 0x0000000d00067223 */ /* 0x000fc800000000ff */
[----:B------:R-:W-:-:S04]  /*0b50*/  FFMA R11, R9, R6, R0 ;  /* 0x00000006090b7223 */ /* 0x000fc80000000000 */
[----:B------:R-:W-:Y:S01]  /*0b60*/  FFMA R8, R13, R11, R6 ;  /* 0x0000000b0d087223 */ /* 0x000fe20000000006 */
[----:B------:R-:W-:-:S03]  /*0b70*/  IADD3 R6, PT, PT, R5, 0x7f, -R10 ;  /* 0x0000007f05067810 */ /* 0x000fc60007ffe80a */
[----:B------:R-:W-:Y:S01]  /*0b80*/  FFMA R9, R9, R8, R0 ;  /* 0x0000000809097223 */ /* 0x000fe20000000000 */
[----:B------:R-:W-:-:S03]  /*0b90*/  IADD3 R6, PT, PT, R6, R7, RZ ;  /* 0x0000000706067210 */ /* 0x000fc60007ffe0ff */
[----:B------:R-:W-:-:S05]  /*0ba0*/  FFMA R0, R13, R9, R8 ;  /* 0x000000090d007223 */ /* 0x000fca0000000008 */
[----:B------:R-:W-:-:S04]  /*0bb0*/  SHF.R.U32.HI R3, RZ, 0x17, R0 ;  /* 0x00000017ff037819 */ /* 0x000fc80000011600 */
[----:B------:R-:W-:-:S04]  /*0bc0*/  LOP3.LUT R3, R3, 0xff, RZ, 0xc0, !PT ;  /* 0x000000ff03037812 */ /* 0x000fc800078ec0ff */
[----:B------:R-:W-:-:S05]  /*0bd0*/  IADD3 R7, PT, PT, R3, R6, RZ ;  /* 0x0000000603077210 */ /* 0x000fca0007ffe0ff */
[----:B------:R-:W-:-:S05]  /*0be0*/  VIADD R3, R7, 0xffffffff ;  /* 0xffffffff07037836 */ /* 0x000fca0000000000 */
[----:B------:R-:W-:-:S13]  /*0bf0*/  ISETP.GE.U32.AND P0, PT, R3, 0xfe, PT ;  /* 0x000000fe0300780c */ /* 0x000fda0003f06070 */
[----:B------:R-:W-:Y:S05]  /*0c00*/  @!P0 BRA `(.L_x_16) ;  /* 0x0000000000808947 */ /* 0x000fea0003800000 */
[----:B------:R-:W-:-:S13]  /*0c10*/  ISETP.GT.AND P0, PT, R7, 0xfe, PT ;  /* 0x000000fe0700780c */ /* 0x000fda0003f04270 */
[----:B------:R-:W-:Y:S05]  /*0c20*/  @P0 BRA `(.L_x_17) ;  /* 0x00000000006c0947 */ /* 0x000fea0003800000 */
[----:B------:R-:W-:-:S13]  /*0c30*/  ISETP.GE.AND P0, PT, R7, 0x1, PT ;  /* 0x000000010700780c */ /* 0x000fda0003f06270 */
[----:B------:R-:W-:Y:S05]  /*0c40*/  @P0 BRA `(.L_x_18) ;  /* 0x0000000000740947 */ /* 0x000fea0003800000 */
[----:B------:R-:W-:Y:S02]  /*0c50*/  ISETP.GE.AND P0, PT, R7, -0x18, PT ;  /* 0xffffffe80700780c */ /* 0x000fe40003f06270 */
[----:B------:R-:W-:-:S11]  /*0c60*/  LOP3.LUT R0, R0, 0x80000000, RZ, 0xc0, !PT ;  /* 0x8000000000007812 */ /* 0x000fd600078ec0ff */
[----:B------:R-:W-:Y:S05]  /*0c70*/  @!P0 BRA `(.L_x_18) ;  /* 0x0000000000688947 */ /* 0x000fea0003800000 */
[CCC-:B------:R-:W-:Y:S01]  /*0c80*/  FFMA.RZ R3, R13.reuse, R9.reuse, R8.reuse ;  /* 0x000000090d037223 */ /* 0x1c0fe2000000c008 */
[-CC-:B------:R-:W-:Y:S01]  /*0c90*/  FFMA.RM R6, R13, R9.reuse, R8.reuse ;  /* 0x000000090d067223 */ /* 0x180fe20000004008 */
[C---:B------:R-:W-:Y:S02]  /*0ca0*/  ISETP.NE.AND P2, PT, R7.reuse, RZ, PT ;  /* 0x000000ff0700720c */ /* 0x040fe40003f45270 */
[----:B------:R-:W-:Y:S02]  /*0cb0*/  ISETP.NE.AND P1, PT, R7, RZ, PT ;  /* 0x000000ff0700720c */ /* 0x000fe40003f25270 */
[----:B------:R-:W-:Y:S01]  /*0cc0*/  LOP3.LUT R5, R3, 0x7fffff, RZ, 0xc0, !PT ;  /* 0x007fffff03057812 */ /* 0x000fe200078ec0ff */
[----:B------:R-:W-:Y:S01]  /*0cd0*/  FFMA.RP R3, R13, R9, R8 ;  /* 0x000000090d037223 */ /* 0x000fe20000008008 */
[----:B------:R-:W-:Y:S02]  /*0ce0*/  IADD3 R8, PT, PT, R7, 0x20, RZ ;  /* 0x0000002007087810 */ /* 0x000fe40007ffe0ff */
[----:B------:R-:W-:-:S02]  /*0cf0*/  LOP3.LUT R5, R5, 0x800000, RZ, 0xfc, !PT ;  /* 0x0080000005057812 */ /* 0x000fc400078efcff */
[----:B------:R-:W-:Y:S02]  /*0d00*/  IADD3 R7, PT, PT, -R7, RZ, RZ ;  /* 0x000000ff07077210 */ /* 0x000fe40007ffe1ff */
[----:B------:R-:W-:Y:S02]  /*0d10*/  SHF.L.U32 R8, R5, R8, RZ ;  /* 0x0000000805087219 */ /* 0x000fe400000006ff */
[----:B------:R-:W-:Y:S02]  /*0d20*/  FSETP.NEU.FTZ.AND P0, PT, R3, R6, PT ;  /* 0x000000060300720b */ /* 0x000fe40003f1d000 */
[----:B------:R-:W-:Y:S02]  /*0d30*/  SEL R6, R7, RZ, P2 ;  /* 0x000000ff07067207 */ /* 0x000fe40001000000 */
[----:B------:R-:W-:Y:S02]  /*0d40*/  ISETP.NE.AND P1, PT, R8, RZ, P1 ;  /* 0x000000ff0800720c */ /* 0x000fe40000f25270 */
[----:B------:R-:W-:-:S02]  /*0d50*/  SHF.R.U32.HI R6, RZ, R6, R5 ;  /* 0x00000006ff067219 */ /* 0x000fc40000011605 */
[----:B------:R-:W-:Y:S02]  /*0d60*/  PLOP3.LUT P0, PT, P0, P1, PT, 0xf8, 0x8f ;  /* 0x00000000008f781c */ /* 0x000fe40000703f70 */
[----:B------:R-:W-:Y:S02]  /*0d70*/  SHF.R.U32.HI R8, RZ, 0x1, R6 ;  /* 0x00000001ff087819 */ /* 0x000fe40000011606 */
[----:B------:R-:W-:-:S04]  /*0d80*/  SEL R3, RZ, 0x1, !P0 ;  /* 0x00000001ff037807 */ /* 0x000fc80004000000 */
[----:B------:R-:W-:-:S04]  /*0d90*/  LOP3.LUT R3, R3, 0x1, R8, 0xf8, !PT ;  /* 0x0000000103037812 */ /* 0x000fc800078ef808 */
[----:B------:R-:W-:-:S05]  /*0da0*/  LOP3.LUT R3, R3, R6, RZ, 0xc0, !PT ;  /* 0x0000000603037212 */ /* 0x000fca00078ec0ff */
[----:B------:R-:W-:-:S05]  /*0db0*/  IMAD.IADD R3, R8, 0x1, R3 ;  /* 0x0000000108037824 */ /* 0x000fca00078e0203 */
[----:B------:R-:W-:Y:S01]  /*0dc0*/  LOP3.LUT R0, R3, R0, RZ, 0xfc, !PT ;  /* 0x0000000003007212 */ /* 0x000fe200078efcff */
[----:B------:R-:W-:Y:S06]  /*0dd0*/  BRA `(.L_x_18) ;  /* 0x0000000000107947 */ /* 0x000fec0003800000 */
.L_x_17:
[----:B------:R-:W-:-:S04]  /*0de0*/  LOP3.LUT R0, R0, 0x80000000, RZ, 0xc0, !PT ;  /* 0x8000000000007812 */ /* 0x000fc800078ec0ff */
[----:B------:R-:W-:Y:S01]  /*0df0*/  LOP3.LUT R0, R0, 0x7f800000, RZ, 0xfc, !PT ;  /* 0x7f80000000007812 */ /* 0x000fe200078efcff */
[----:B------:R-:W-:Y:S06]  /*0e00*/  BRA `(.L_x_18) ;  /* 0x0000000000047947 */ /* 0x000fec0003800000 */
.L_x_16:
[----:B------:R-:W-:-:S07]  /*0e10*/  LEA R0, R6, R0, 0x17 ;  /* 0x0000000006007211 */ /* 0x000fce00078eb8ff */
.L_x_18:
[----:B------:R-:W-:Y:S05]  /*0e20*/  BSYNC.RECONVERGENT B2 ;  /* 0x0000000000027941 */ /* 0x000fea0003800200 */
.L_x_15:
[----:B------:R-:W-:Y:S05]  /*0e30*/  BRA `(.L_x_19) ;  /* 0x0000000000207947 */ /* 0x000fea0003800000 */
.L_x_14:
[----:B------:R-:W-:-:S04]  /*0e40*/  LOP3.LUT R0, R3, 0x80000000, R6, 0x48, !PT ;  /* 0x8000000003007812 */ /* 0x000fc800078e4806 */
[----:B------:R-:W-:Y:S01]  /*0e50*/  LOP3.LUT R0, R0, 0x7f800000, RZ, 0xfc, !PT ;  /* 0x7f80000000007812 */ /* 0x000fe200078efcff */
[----:B------:R-:W-:Y:S06]  /*0e60*/  BRA `(.L_x_19) ;  /* 0x0000000000147947 */ /* 0x000fec0003800000 */
.L_x_13:
[----:B------:R-:W-:Y:S01]  /*0e70*/  LOP3.LUT R0, R3, 0x80000000, R6, 0x48, !PT ;  /* 0x8000000003007812 */ /* 0x000fe200078e4806 */
[----:B------:R-:W-:Y:S06]  /*0e80*/  BRA `(.L_x_19) ;  /* 0x00000000000c7947 */ /* 0x000fec0003800000 */
.L_x_12:
[----:B------:R-:W0:Y:S01]  /*0e90*/  MUFU.RSQ R0, -QNAN ;  /* 0xffc0000000007908 */ /* 0x000e220000001400 */
[----:B------:R-:W-:Y:S05]  /*0ea0*/  BRA `(.L_x_19) ;  /* 0x0000000000047947 */ /* 0x000fea0003800000 */
.L_x_11:
[----:B------:R-:W-:-:S07]  /*0eb0*/  FADD.FTZ R0, R0, R3 ;  /* 0x0000000300007221 */ /* 0x000fce0000010000 */
.L_x_19:
[----:B------:R-:W-:Y:S05]  /*0ec0*/  BSYNC.RECONVERGENT B1 ;  /* 0x0000000000017941 */ /* 0x000fea0003800200 */
.L_x_9:
[----:B------:R-:W-:-:S04]  /*0ed0*/  HFMA2 R5, -RZ, RZ, 0, 0 ;  /* 0x00000000ff057431 */ /* 0x000fc800000001ff */
[----:B0-----:R-:W-:Y:S05]  /*0ee0*/  RET.REL.NODEC R4 `(_Z14softmax_kernelPfS_i) ;  /* 0xfffffff004447950 */ /* 0x001fea0003c3ffff */
.L_x_20:
[----:B------:R-:W-:-:S00]  /*0ef0*/  BRA `(.L_x_20) ;  /* 0xfffffffc00fc7947 */ /* 0x000fc0000383ffff */
[----:B------:R-:W-:-:S00]  /*0f00*/  NOP ;  /* 0x0000000000007918 */ /* 0x000fc00000000000 */
[----:B------:R-:W-:-:S00]  /*0f10*/  NOP ;  /* 0x0000000000007918 */ /* 0x000fc00000000000 */
[----:B------:R-:W-:-:S00]  /*0f20*/  NOP ;  /* 0x0000000000007918 */ /* 0x000fc00000000000 */
[----:B------:R-:W-:-:S00]  /*0f30*/  NOP ;  /* 0x0000000000007918 */ /* 0x000fc00000000000 */
[----:B------:R-:W-:-:S00]  /*0f40*/  NOP ;  /* 0x0000000000007918 */ /* 0x000fc00000000000 */
[----:B------:R-:W-:-:S00]  /*0f50*/  NOP ;  /* 0x0000000000007918 */ /* 0x000fc00000000000 */
[----:B------:R-:W-:-:S00]  /*0f60*/  NOP ;  /* 0x0000000000007918 */ /* 0x000fc00000000000 */
[----:B------:R-:W-:-:S00]  /*0f70*/  NOP ;  /* 0x0000000000007918 */ /* 0x000fc00000000000 */
.L_x_21:


//--------------------- .nv.shared._Z14softmax_kernelPfS_i --------------------------
	.section	.nv.shared._Z14softmax_kernelPfS_i,"aw",@nobits
	.sectionflags	@""
	.align	4
.nv.shared._Z14softmax_kernelPfS_i:
	.zero		1028


//--------------------- .nv.shared.reserved.0     --------------------------
	.section	.nv.shared.reserved.0,"aw",@nobits
	.weak		__nv_reservedSMEM_offset_0_alias
	.size		__nv_reservedSMEM_offset_0_alias, 0, 64
	.other		__nv_reservedSMEM_offset_0_alias,@"STO_CUDA_RESERVED_SHARED STV_DEFAULT"
__nv_reservedSMEM_offset_0_alias:
	.zero		0
	.zero		64


//--------------------- .nv.constant0._Z14softmax_kernelPfS_i --------------------------
	.section	.nv.constant0._Z14softmax_kernelPfS_i,"a",@progbits
	.sectionflags	@""
	.align	4
.nv.constant0._Z14softmax_kernelPfS_i:
	.zero		916


//--------------------- SYMBOLS --------------------------

	.type		.nv.reservedSmem.offset0,@object
	.size		.nv.reservedSmem.offset0,0x4
	.type		.nv.reservedSmem.cap,@object
	.size		.nv.reservedSmem.cap,0x4
